//
// Generated by NVIDIA NVVM Compiler
//
// Compiler Build ID: CL-36424714
// Cuda compilation tools, release 13.0, V13.0.88
// Based on NVVM 20.0.0
//

.version 9.0
.target sm_100
.address_size 64


.entry _Z11matMultCUDAPKiS0_Pii(
	.param .u64 .ptr .align 1 _Z11matMultCUDAPKiS0_Pii_param_0,
	.param .u64 .ptr .align 1 _Z11matMultCUDAPKiS0_Pii_param_1,
	.param .u64 .ptr .align 1 _Z11matMultCUDAPKiS0_Pii_param_2,
	.param .u32 _Z11matMultCUDAPKiS0_Pii_param_3
)
{
	.reg .pred 	%p<12>;
	.reg .b32 	%r<136>;
	.reg .b64 	%rd<65>;

	ld.param.u64 	%rd11, [_Z11matMultCUDAPKiS0_Pii_param_0];
	ld.param.u64 	%rd12, [_Z11matMultCUDAPKiS0_Pii_param_1];
	ld.param.u64 	%rd10, [_Z11matMultCUDAPKiS0_Pii_param_2];
	ld.param.u32 	%r50, [_Z11matMultCUDAPKiS0_Pii_param_3];
	cvta.to.global.u64 	%rd1, %rd12;
	cvta.to.global.u64 	%rd2, %rd11;
	mov.u32 	%r51, %tid.x;
	mov.u32 	%r52, %ctaid.x;
	shl.b32 	%r53, %r52, 10;
	or.b32  	%r54, %r53, %r51;
	div.s32 	%r1, %r54, %r50;
	mul.lo.s32 	%r55, %r1, %r50;
	sub.s32 	%r2, %r54, %r55;
	setp.ge.s32 	%p1, %r1, %r50;
	setp.lt.s32 	%p2, %r50, 0;
	or.pred  	%p3, %p2, %p1;
	@%p3 bra 	$L__BB0_13;
	max.u32 	%r4, %r50, 1;
	and.b32  	%r5, %r4, 7;
	setp.lt.u32 	%p4, %r50, 8;
	mov.b32 	%r135, 0;
	mov.u32 	%r131, %r135;
	@%p4 bra 	$L__BB0_4;
	and.b32  	%r59, %r4, 2147483640;
	neg.s32 	%r124, %r59;
	add.s32 	%r123, %r2, %r50;
	shl.b32 	%r8, %r50, 3;
	shl.b32 	%r60, %r50, 1;
	add.s32 	%r122, %r2, %r60;
	mad.lo.s32 	%r121, %r50, 3, %r2;
	shl.b32 	%r61, %r50, 2;
	add.s32 	%r120, %r2, %r61;
	mad.lo.s32 	%r119, %r50, 5, %r2;
	mad.lo.s32 	%r118, %r50, 6, %r2;
	mad.lo.s32 	%r117, %r50, 7, %r2;
	mul.wide.u32 	%rd13, %r2, 4;
	add.s64 	%rd64, %rd1, %rd13;
	mul.wide.u32 	%rd4, %r8, 4;
	mul.wide.u32 	%rd14, %r55, 4;
	add.s64 	%rd15, %rd14, %rd2;
	add.s64 	%rd63, %rd15, 16;
	mov.b32 	%r135, 0;
$L__BB0_3:
	.pragma "nounroll";
	and.b32  	%r131, %r4, 2147483640;
	ld.global.u32 	%r62, [%rd63+-16];
	ld.global.u32 	%r63, [%rd64];
	mad.lo.s32 	%r64, %r63, %r62, %r135;
	ld.global.u32 	%r65, [%rd63+-12];
	mul.wide.u32 	%rd16, %r123, 4;
	add.s64 	%rd17, %rd1, %rd16;
	ld.global.u32 	%r66, [%rd17];
	mad.lo.s32 	%r67, %r66, %r65, %r64;
	ld.global.u32 	%r68, [%rd63+-8];
	mul.wide.u32 	%rd18, %r122, 4;
	add.s64 	%rd19, %rd1, %rd18;
	ld.global.u32 	%r69, [%rd19];
	mad.lo.s32 	%r70, %r69, %r68, %r67;
	ld.global.u32 	%r71, [%rd63+-4];
	mul.wide.u32 	%rd20, %r121, 4;
	add.s64 	%rd21, %rd1, %rd20;
	ld.global.u32 	%r72, [%rd21];
	mad.lo.s32 	%r73, %r72, %r71, %r70;
	ld.global.u32 	%r74, [%rd63];
	mul.wide.u32 	%rd22, %r120, 4;
	add.s64 	%rd23, %rd1, %rd22;
	ld.global.u32 	%r75, [%rd23];
	mad.lo.s32 	%r76, %r75, %r74, %r73;
	ld.global.u32 	%r77, [%rd63+4];
	mul.wide.u32 	%rd24, %r119, 4;
	add.s64 	%rd25, %rd1, %rd24;
	ld.global.u32 	%r78, [%rd25];
	mad.lo.s32 	%r79, %r78, %r77, %r76;
	ld.global.u32 	%r80, [%rd63+8];
	mul.wide.u32 	%rd26, %r118, 4;
	add.s64 	%rd27, %rd1, %rd26;
	ld.global.u32 	%r81, [%rd27];
	mad.lo.s32 	%r82, %r81, %r80, %r79;
	ld.global.u32 	%r83, [%rd63+12];
	mul.wide.u32 	%rd28, %r117, 4;
	add.s64 	%rd29, %rd1, %rd28;
	ld.global.u32 	%r84, [%rd29];
	mad.lo.s32 	%r135, %r84, %r83, %r82;
	add.s32 	%r124, %r124, 8;
	add.s32 	%r123, %r123, %r8;
	add.s32 	%r122, %r122, %r8;
	add.s32 	%r121, %r121, %r8;
	add.s32 	%r120, %r120, %r8;
	add.s32 	%r119, %r119, %r8;
	add.s32 	%r118, %r118, %r8;
	add.s32 	%r117, %r117, %r8;
	add.s64 	%rd64, %rd64, %rd4;
	add.s64 	%rd63, %rd63, 32;
	setp.ne.s32 	%p5, %r124, 0;
	@%p5 bra 	$L__BB0_3;
$L__BB0_4:
	setp.eq.s32 	%p6, %r5, 0;
	@%p6 bra 	$L__BB0_12;
	and.b32  	%r37, %r4, 3;
	setp.lt.u32 	%p7, %r5, 4;
	@%p7 bra 	$L__BB0_7;
	add.s32 	%r86, %r131, %r55;
	mul.wide.u32 	%rd30, %r86, 4;
	add.s64 	%rd31, %rd2, %rd30;
	ld.global.u32 	%r87, [%rd31];
	mad.lo.s32 	%r88, %r131, %r50, %r2;
	mul.wide.u32 	%rd32, %r88, 4;
	add.s64 	%rd33, %rd1, %rd32;
	ld.global.u32 	%r89, [%rd33];
	mad.lo.s32 	%r90, %r89, %r87, %r135;
	cvt.u64.u32 	%rd34, %r55;
	cvt.u64.u32 	%rd35, %r131;
	add.s64 	%rd36, %rd35, %rd34;
	shl.b64 	%rd37, %rd36, 2;
	add.s64 	%rd38, %rd2, %rd37;
	ld.global.u32 	%r91, [%rd38+4];
	add.s32 	%r92, %r88, %r50;
	mul.wide.u32 	%rd39, %r92, 4;
	add.s64 	%rd40, %rd1, %rd39;
	ld.global.u32 	%r93, [%rd40];
	mad.lo.s32 	%r94, %r93, %r91, %r90;
	ld.global.u32 	%r95, [%rd38+8];
	add.s32 	%r96, %r92, %r50;
	mul.wide.u32 	%rd41, %r96, 4;
	add.s64 	%rd42, %rd1, %rd41;
	ld.global.u32 	%r97, [%rd42];
	mad.lo.s32 	%r98, %r97, %r95, %r94;
	ld.global.u32 	%r99, [%rd38+12];
	add.s32 	%r100, %r96, %r50;
	mul.wide.u32 	%rd43, %r100, 4;
	add.s64 	%rd44, %rd1, %rd43;
	ld.global.u32 	%r101, [%rd44];
	mad.lo.s32 	%r135, %r101, %r99, %r98;
	add.s32 	%r131, %r131, 4;
$L__BB0_7:
	setp.eq.s32 	%p8, %r37, 0;
	@%p8 bra 	$L__BB0_12;
	setp.eq.s32 	%p9, %r37, 1;
	@%p9 bra 	$L__BB0_10;
	add.s32 	%r103, %r131, %r55;
	mul.wide.u32 	%rd45, %r103, 4;
	add.s64 	%rd46, %rd2, %rd45;
	ld.global.u32 	%r104, [%rd46];
	mad.lo.s32 	%r105, %r131, %r50, %r2;
	mul.wide.u32 	%rd47, %r105, 4;
	add.s64 	%rd48, %rd1, %rd47;
	ld.global.u32 	%r106, [%rd48];
	mad.lo.s32 	%r107, %r106, %r104, %r135;
	cvt.u64.u32 	%rd49, %r55;
	cvt.u64.u32 	%rd50, %r131;
	add.s64 	%rd51, %rd50, %rd49;
	shl.b64 	%rd52, %rd51, 2;
	add.s64 	%rd53, %rd2, %rd52;
	ld.global.u32 	%r108, [%rd53+4];
	add.s32 	%r109, %r105, %r50;
	mul.wide.u32 	%rd54, %r109, 4;
	add.s64 	%rd55, %rd1, %rd54;
	ld.global.u32 	%r110, [%rd55];
	mad.lo.s32 	%r135, %r110, %r108, %r107;
	add.s32 	%r131, %r131, 2;
$L__BB0_10:
	and.b32  	%r111, %r4, 1;
	setp.eq.b32 	%p10, %r111, 1;
	not.pred 	%p11, %p10;
	@%p11 bra 	$L__BB0_12;
	add.s32 	%r112, %r131, %r55;
	mul.wide.u32 	%rd56, %r112, 4;
	add.s64 	%rd57, %rd2, %rd56;
	ld.global.u32 	%r113, [%rd57];
	mad.lo.s32 	%r114, %r131, %r50, %r2;
	mul.wide.u32 	%rd58, %r114, 4;
	add.s64 	%rd59, %rd1, %rd58;
	ld.global.u32 	%r115, [%rd59];
	mad.lo.s32 	%r135, %r115, %r113, %r135;
$L__BB0_12:
	add.s32 	%r116, %r55, %r2;
	cvta.to.global.u64 	%rd60, %rd10;
	mul.wide.u32 	%rd61, %r116, 4;
	add.s64 	%rd62, %rd60, %rd61;
	st.global.u32 	[%rd62], %r135;
$L__BB0_13:
	ret;

}


// ===== COMPILED SASS (sm_100) =====

	.target	sm_100

	.elftype	@"ET_EXEC"


//--------------------- .note.nv.tkinfo           --------------------------
	.section	.note.nv.tkinfo,"",@"SHT_NOTE"
	.sectionflags	@"SHF_NOTE_NV_TKINFO"
	.tkinfo
        /*0018*/ 	.word	0x00000002
        /*0030*/ 	.string	""
        /*0030*/ 	.string	"ptxas"
        /*0030*/ 	.string	"Cuda compilation tools, release 13.0, V13.0.88"
        /*0030*/ 	.string	"Build cuda_13.0.r13.0/compiler.36424714_0"
        /*0030*/ 	.string	"-arch sm_100 -m 64 "



//--------------------- .note.nv.cuinfo           --------------------------
	.section	.note.nv.cuinfo,"",@"SHT_NOTE"
	.sectionflags	@"SHF_NOTE_NV_CUINFO"
        /*0018*/ 	.short	0x0002
        /*001a*/ 	.short	0x0064
        /*001c*/ 	.short	0x0082
	.zero		2


//--------------------- .nv.info                  --------------------------
	.section	.nv.info,"",@"SHT_CUDA_INFO"
	.align	4


	//----- nvinfo : EIATTR_REGCOUNT
	.align		4
        /*0000*/ 	.byte	0x04, 0x2f
        /*0002*/ 	.short	(.L_1 - .L_0)
	.align		4
.L_0:
        /*0004*/ 	.word	index@(_Z11matMultCUDAPKiS0_Pii)
        /*0008*/ 	.word	0x00000020


	//----- nvinfo : EIATTR_FRAME_SIZE
	.align		4
.L_1:
        /*000c*/ 	.byte	0x04, 0x11
        /*000e*/ 	.short	(.L_3 - .L_2)
	.align		4
.L_2:
        /*0010*/ 	.word	index@(_Z11matMultCUDAPKiS0_Pii)
        /*0014*/ 	.word	0x00000000


	//----- nvinfo : EIATTR_MIN_STACK_SIZE
	.align		4
.L_3:
        /*0018*/ 	.byte	0x04, 0x12
        /*001a*/ 	.short	(.L_5 - .L_4)
	.align		4
.L_4:
        /*001c*/ 	.word	index@(_Z11matMultCUDAPKiS0_Pii)
        /*0020*/ 	.word	0x00000000
.L_5:


//--------------------- .nv.compat                --------------------------
	.section	.nv.compat,"",@"SHT_CUDA_COMPAT_INFO"
	.align	4
        /*0000*/ 	.byte	0x02, 0x09, 0x00, 0x00, 0x02, 0x02, 0x01, 0x00, 0x02, 0x05, 0x05, 0x00, 0x03, 0x07, 0x01, 0x01
        /*0010*/ 	.byte	0x02, 0x03, 0x00, 0x00, 0x02, 0x06, 0x01, 0x00, 0x04, 0x0b, 0x08, 0x00, 0x09, 0x00, 0x00, 0x00
        /*0020*/ 	.byte	0x00, 0x00, 0x00, 0x00


//--------------------- .nv.info._Z11matMultCUDAPKiS0_Pii --------------------------
	.section	.nv.info._Z11matMultCUDAPKiS0_Pii,"",@"SHT_CUDA_INFO"
	.sectionflags	@""
	.align	4


	//----- nvinfo : EIATTR_CUDA_API_VERSION
	.align		4
        /*0000*/ 	.byte	0x04, 0x37
        /*0002*/ 	.short	(.L_7 - .L_6)
.L_6:
        /*0004*/ 	.word	0x00000082


	//----- nvinfo : EIATTR_KPARAM_INFO
	.align		4
.L_7:
        /*0008*/ 	.byte	0x04, 0x17
        /*000a*/ 	.short	(.L_9 - .L_8)
.L_8:
        /*000c*/ 	.word	0x00000000
        /*0010*/ 	.short	0x0003
        /*0012*/ 	.short	0x0018
        /*0014*/ 	.byte	0x00, 0xf0, 0x11, 0x00


	//----- nvinfo : EIATTR_KPARAM_INFO
	.align		4
.L_9:
        /*0018*/ 	.byte	0x04, 0x17
        /*001a*/ 	.short	(.L_11 - .L_10)
.L_10:
        /*001c*/ 	.word	0x00000000
        /*0020*/ 	.short	0x0002
        /*0022*/ 	.short	0x0010
        /*0024*/ 	.byte	0x00, 0xf5, 0x21, 0x00


	//----- nvinfo : EIATTR_KPARAM_INFO
	.align		4
.L_11:
        /*0028*/ 	.byte	0x04, 0x17
        /*002a*/ 	.short	(.L_13 - .L_12)
.L_12:
        /*002c*/ 	.word	0x00000000
        /*0030*/ 	.short	0x0001
        /*0032*/ 	.short	0x0008
        /*0034*/ 	.byte	0x00, 0xf5, 0x21, 0x00


	//----- nvinfo : EIATTR_KPARAM_INFO
	.align		4
.L_13:
        /*0038*/ 	.byte	0x04, 0x17
        /*003a*/ 	.short	(.L_15 - .L_14)
.L_14:
        /*003c*/ 	.word	0x00000000
        /*0040*/ 	.short	0x0000
        /*0042*/ 	.short	0x0000
        /*0044*/ 	.byte	0x00, 0xf5, 0x21, 0x00


	//----- nvinfo : EIATTR_SPARSE_MMA_MASK
	.align		4
.L_15:
        /*0048*/ 	.byte	0x03, 0x50
        /*004a*/ 	.short	0x0000


	//----- nvinfo : EIATTR_MAXREG_COUNT
	.align		4
        /*004c*/ 	.byte	0x03, 0x1b
        /*004e*/ 	.short	0x00ff


	//----- nvinfo : EIATTR_MERCURY_ISA_VERSION
	.align		4
        /*0050*/ 	.byte	0x03, 0x5f
        /*0052*/ 	.short	0x0101


	//----- nvinfo : EIATTR_VRC_CTA_INIT_COUNT
	.align		4
        /*0054*/ 	.byte	0x02, 0x4a
	.zero		1
	.zero		1


	//----- nvinfo : EIATTR_EXIT_INSTR_OFFSETS
	.align		4
        /*0058*/ 	.byte	0x04, 0x1c
        /*005a*/ 	.short	(.L_17 - .L_16)


	//   ....[0]....
.L_16:
        /*005c*/ 	.word	0x000001f0


	//   ....[1]....
        /*0060*/ 	.word	0x00000b00


	//----- nvinfo : EIATTR_CBANK_PARAM_SIZE
	.align		4
.L_17:
        /*0064*/ 	.byte	0x03, 0x19
        /*0066*/ 	.short	0x001c


	//----- nvinfo : EIATTR_PARAM_CBANK
	.align		4
        /*0068*/ 	.byte	0x04, 0x0a
        /*006a*/ 	.short	(.L_19 - .L_18)
	.align		4
.L_18:
        /*006c*/ 	.word	index@(.nv.constant0._Z11matMultCUDAPKiS0_Pii)
        /*0070*/ 	.short	0x0380
        /*0072*/ 	.short	0x001c


	//----- nvinfo : EIATTR_SW_WAR
	.align		4
.L_19:
        /*0074*/ 	.byte	0x04, 0x36
        /*0076*/ 	.short	(.L_21 - .L_20)
.L_20:
        /*0078*/ 	.word	0x00000008
.L_21:


//--------------------- .nv.callgraph             --------------------------
	.section	.nv.callgraph,"",@"SHT_CUDA_CALLGRAPH"
	.align	4
	.sectionentsize	8
	.align		4
        /*0000*/ 	.word	0x00000000
	.align		4
        /*0004*/ 	.word	0xffffffff
	.align		4
        /*0008*/ 	.word	0x00000000
	.align		4
        /*000c*/ 	.word	0xfffffffe
	.align		4
        /*0010*/ 	.word	0x00000000
	.align		4
        /*0014*/ 	.word	0xfffffffd
	.align		4
        /*0018*/ 	.word	0x00000000
	.align		4
        /*001c*/ 	.word	0xfffffffc


//--------------------- .text._Z11matMultCUDAPKiS0_Pii --------------------------
	.section	.text._Z11matMultCUDAPKiS0_Pii,"ax",@progbits
	.align	128
.text._Z11matMultCUDAPKiS0_Pii:
        .type           _Z11matMultCUDAPKiS0_Pii,@function
        .size           _Z11matMultCUDAPKiS0_Pii,(.L_x_5 - _Z11matMultCUDAPKiS0_Pii)
        .other          _Z11matMultCUDAPKiS0_Pii,@"STO_CUDA_ENTRY STV_DEFAULT"
_Z11matMultCUDAPKiS0_Pii:
[----:B------:R-:W-:Y:S08]  /*0000*/  LDC R1, c[0x0][0x37c] ;  /* 0x0000df00ff017b82 */ /* 0x000ff00000000800 */
[----:B------:R-:W0:Y:S01]  /*0010*/  LDC R0, c[0x0][0x398] ;  /* 0x0000e600ff007b82 */ /* 0x000e220000000800 */
[----:B------:R-:W1:Y:S07]  /*0020*/  S2R R3, SR_TID.X ;  /* 0x0000000000037919 */ /* 0x000e6e0000002100 */
[----:B------:R-:W2:Y:S01]  /*0030*/  S2UR UR4, SR_CTAID.X ;  /* 0x00000000000479c3 */ /* 0x000ea20000002500 */
[----:B0-----:R-:W-:-:S04]  /*0040*/  IABS R7, R0 ;  /* 0x0000000000077213 */ /* 0x001fc80000000000 */
[----:B------:R-:W0:Y:S01]  /*0050*/  I2F.RP R2, R7 ;  /* 0x0000000700027306 */ /* 0x000e220000209400 */
[----:B--2---:R-:W-:-:S06]  /*0060*/  USHF.L.U32 UR4, UR4, 0xa, URZ ;  /* 0x0000000a04047899 */ /* 0x004fcc00080006ff */
[----:B-1----:R-:W-:Y:S01]  /*0070*/  LOP3.LUT R3, R3, UR4, RZ, 0xfc, !PT ;  /* 0x0000000403037c12 */ /* 0x002fe2000f8efcff */
[----:B0-----:R-:W0:Y:S02]  /*0080*/  MUFU.RCP R2, R2 ;  /* 0x0000000200027308 */ /* 0x001e240000001000 */
[----:B0-----:R-:W-:Y:S02]  /*0090*/  IADD3 R4, PT, PT, R2, 0xffffffe, RZ ;  /* 0x0ffffffe02047810 */ /* 0x001fe40007ffe0ff */
[----:B------:R-:W-:-:S04]  /*00a0*/  IABS R2, R3 ;  /* 0x0000000300027213 */ /* 0x000fc80000000000 */
[----:B------:R0:W1:Y:S02]  /*00b0*/  F2I.FTZ.U32.TRUNC.NTZ R5, R4 ;  /* 0x0000000400057305 */ /* 0x000064000021f000 */
[----:B0-----:R-:W-:Y:S01]  /*00c0*/  IMAD.MOV.U32 R4, RZ, RZ, RZ ;  /* 0x000000ffff047224 */ /* 0x001fe200078e00ff */
[----:B-1----:R-:W-:-:S05]  /*00d0*/  IADD3 R6, PT, PT, RZ, -R5, RZ ;  /* 0x80000005ff067210 */ /* 0x002fca0007ffe0ff */
[----:B------:R-:W-:-:S04]  /*00e0*/  IMAD R9, R6, R7, RZ ;  /* 0x0000000706097224 */ /* 0x000fc800078e02ff */
[----:B------:R-:W-:-:S06]  /*00f0*/  IMAD.HI.U32 R5, R5, R9, R4 ;  /* 0x0000000905057227 */ /* 0x000fcc00078e0004 */
[----:B------:R-:W-:-:S05]  /*0100*/  IMAD.HI.U32 R5, R5, R2, RZ ;  /* 0x0000000205057227 */ /* 0x000fca00078e00ff */
[----:B------:R-:W-:-:S05]  /*0110*/  IADD3 R4, PT, PT, -R5, RZ, RZ ;  /* 0x000000ff05047210 */ /* 0x000fca0007ffe1ff */
[----:B------:R-:W-:-:S05]  /*0120*/  IMAD R2, R7, R4, R2 ;  /* 0x0000000407027224 */ /* 0x000fca00078e0202 */
[----:B------:R-:W-:-:S13]  /*0130*/  ISETP.GT.U32.AND P2, PT, R7, R2, PT ;  /* 0x000000020700720c */ /* 0x000fda0003f44070 */
[-C--:B------:R-:W-:Y:S01]  /*0140*/  @!P2 IADD3 R2, PT, PT, R2, -R7.reuse, RZ ;  /* 0x800000070202a210 */ /* 0x080fe20007ffe0ff */
[----:B------:R-:W-:Y:S01]  /*0150*/  @!P2 VIADD R5, R5, 0x1 ;  /* 0x000000010505a836 */ /* 0x000fe20000000000 */
[----:B------:R-:W-:Y:S02]  /*0160*/  ISETP.NE.AND P2, PT, R0, RZ, PT ;  /* 0x000000ff0000720c */ /* 0x000fe40003f45270 */
[----:B------:R-:W-:Y:S02]  /*0170*/  ISETP.GE.U32.AND P0, PT, R2, R7, PT ;  /* 0x000000070200720c */ /* 0x000fe40003f06070 */
[----:B------:R-:W-:-:S04]  /*0180*/  LOP3.LUT R2, R3, R0, RZ, 0x3c, !PT ;  /* 0x0000000003027212 */ /* 0x000fc800078e3cff */
[----:B------:R-:W-:-:S07]  /*0190*/  ISETP.GE.AND P1, PT, R2, RZ, PT ;  /* 0x000000ff0200720c */ /* 0x000fce0003f26270 */
[----:B------:R-:W-:-:S06]  /*01a0*/  @P0 IADD3 R5, PT, PT, R5, 0x1, RZ ;  /* 0x0000000105050810 */ /* 0x000fcc0007ffe0ff */
[----:B------:R-:W-:Y:S02]  /*01b0*/  @!P1 IADD3 R5, PT, PT, -R5, RZ, RZ ;  /* 0x000000ff05059210 */ /* 0x000fe40007ffe1ff */
[----:B------:R-:W-:-:S04]  /*01c0*/  @!P2 LOP3.LUT R5, RZ, R0, RZ, 0x33, !PT ;  /* 0x00000000ff05a212 */ /* 0x000fc800078e33ff */
[----:B------:R-:W-:-:S04]  /*01d0*/  ISETP.GE.AND P0, PT, R5, R0, PT ;  /* 0x000000000500720c */ /* 0x000fc80003f06270 */
[----:B------:R-:W-:-:S13]  /*01e0*/  ISETP.LT.OR P0, PT, R0, RZ, P0 ;  /* 0x000000ff0000720c */ /* 0x000fda0000701670 */
[----:B------:R-:W-:Y:S05]  /*01f0*/  @P0 EXIT ;  /* 0x000000000000094d */ /* 0x000fea0003800000 */
[C---:B------:R-:W-:Y:S01]  /*0200*/  ISETP.GE.U32.AND P0, PT, R0.reuse, 0x8, PT ;  /* 0x000000080000780c */ /* 0x040fe20003f06070 */
[----:B------:R-:W-:Y:S01]  /*0210*/  IMAD R2, R5, R0, RZ ;  /* 0x0000000005027224 */ /* 0x000fe200078e02ff */
[----:B------:R-:W-:Y:S01]  /*0220*/  VIMNMX.U32 R4, PT, PT, R0, 0x1, !PT ;  /* 0x0000000100047848 */ /* 0x000fe20007fe0000 */
[----:B------:R-:W0:Y:S01]  /*0230*/  LDCU.64 UR4, c[0x0][0x358] ;  /* 0x00006b00ff0477ac */ /* 0x000e220008000a00 */
[----:B------:R-:W-:Y:S02]  /*0240*/  HFMA2 R8, -RZ, RZ, 0, 0 ;  /* 0x00000000ff087431 */ /* 0x000fe400000001ff */
[----:B------:R-:W-:Y:S01]  /*0250*/  IMAD.MOV.U32 R18, RZ, RZ, RZ ;  /* 0x000000ffff127224 */ /* 0x000fe200078e00ff */
[----:B------:R-:W-:Y:S02]  /*0260*/  IADD3 R5, PT, PT, R3, -R2, RZ ;  /* 0x8000000203057210 */ /* 0x000fe40007ffe0ff */
[----:B------:R-:W-:-:S04]  /*0270*/  LOP3.LUT R6, R4, 0x7, RZ, 0xc0, !PT ;  /* 0x0000000704067812 */ /* 0x000fc800078ec0ff */
[----:B------:R-:W-:Y:S05]  /*0280*/  @!P0 BRA `(.L_x_0) ;  /* 0x0000000000fc8947 */ /* 0x000fea0003800000 */
[----:B------:R-:W1:Y:S01]  /*0290*/  LDC.64 R8, c[0x0][0x380] ;  /* 0x0000e000ff087b82 */ /* 0x000e620000000a00 */
[C---:B------:R-:W-:Y:S01]  /*02a0*/  SHF.L.U32 R11, R0.reuse, 0x3, RZ ;  /* 0x00000003000b7819 */ /* 0x040fe200000006ff */
[C-C-:B------:R-:W-:Y:S01]  /*02b0*/  IMAD R10, R0.reuse, 0x2, R5.reuse ;  /* 0x00000002000a7824 */ /* 0x140fe200078e0205 */
[C---:B------:R-:W-:Y:S01]  /*02c0*/  LEA R25, R0.reuse, R5, 0x2 ;  /* 0x0000000500197211 */ /* 0x040fe200078e10ff */
[C-C-:B------:R-:W-:Y:S01]  /*02d0*/  IMAD R24, R0.reuse, 0x3, R5.reuse ;  /* 0x0000000300187824 */ /* 0x140fe200078e0205 */
[----:B------:R-:W-:Y:S01]  /*02e0*/  MOV R18, RZ ;  /* 0x000000ff00127202 */ /* 0x000fe20000000f00 */
[C-C-:B------:R-:W-:Y:S02]  /*02f0*/  IMAD R26, R0.reuse, 0x5, R5.reuse ;  /* 0x00000005001a7824 */ /* 0x140fe400078e0205 */
[----:B------:R-:W2:Y:S01]  /*0300*/  LDC.64 R14, c[0x0][0x388] ;  /* 0x0000e200ff0e7b82 */ /* 0x000ea20000000a00 */
[C-C-:B------:R-:W-:Y:S02]  /*0310*/  IMAD R27, R0.reuse, 0x6, R5.reuse ;  /* 0x00000006001b7824 */ /* 0x140fe400078e0205 */
[----:B------:R-:W-:-:S02]  /*0320*/  IMAD R28, R0, 0x7, R5 ;  /* 0x00000007001c7824 */ /* 0x000fc400078e0205 */
[----:B-1----:R-:W-:-:S03]  /*0330*/  IMAD.WIDE.U32 R8, R2, 0x4, R8 ;  /* 0x0000000402087825 */ /* 0x002fc600078e0008 */
[----:B------:R-:W-:Y:S02]  /*0340*/  IADD3 R19, P0, PT, R8, 0x10, RZ ;  /* 0x0000001008137810 */ /* 0x000fe40007f1e0ff */
[----:B------:R-:W-:Y:S01]  /*0350*/  LOP3.LUT R8, R4, 0x7ffffff8, RZ, 0xc0, !PT ;  /* 0x7ffffff804087812 */ /* 0x000fe200078ec0ff */
[----:B--2---:R-:W-:-:S04]  /*0360*/  IMAD.WIDE.U32 R16, R5, 0x4, R14 ;  /* 0x0000000405107825 */ /* 0x004fc800078e000e */
[----:B------:R-:W-:Y:S01]  /*0370*/  IMAD.X R29, RZ, RZ, R9, P0 ;  /* 0x000000ffff1d7224 */ /* 0x000fe200000e0609 */
[----:B------:R-:W-:Y:S01]  /*0380*/  IADD3 R9, PT, PT, R5, R0, RZ ;  /* 0x0000000005097210 */ /* 0x000fe20007ffe0ff */
[----:B------:R-:W-:-:S07]  /*0390*/  IMAD.MOV R7, RZ, RZ, -R8 ;  /* 0x000000ffff077224 */ /* 0x000fce00078e0a08 */
.L_x_1:
[----:B------:R-:W-:Y:S01]  /*03a0*/  IMAD.WIDE.U32 R12, R9, 0x4, R14 ;  /* 0x00000004090c7825 */ /* 0x000fe200078e000e */
[----:B0-----:R-:W2:Y:S04]  /*03b0*/  LDG.E R21, desc[UR4][R16.64] ;  /* 0x0000000410157981 */ /* 0x001ea8000c1e1900 */
[----:B------:R0:W3:Y:S02]  /*03c0*/  LDG.E R20, desc[UR4][R12.64] ;  /* 0x000000040c147981 */ /* 0x0000e4000c1e1900 */
[----:B0-----:R-:W-:Y:S02]  /*03d0*/  MOV R12, R19 ;  /* 0x00000013000c7202 */ /* 0x001fe40000000f00 */
[----:B------:R-:W-:-:S05]  /*03e0*/  MOV R13, R29 ;  /* 0x0000001d000d7202 */ /* 0x000fca0000000f00 */
[----:B------:R-:W2:Y:S04]  /*03f0*/  LDG.E R19, desc[UR4][R12.64+-0x10] ;  /* 0xfffff0040c137981 */ /* 0x000ea8000c1e1900 */
[----:B------:R-:W3:Y:S04]  /*0400*/  LDG.E R22, desc[UR4][R12.64+-0xc] ;  /* 0xfffff4040c167981 */ /* 0x000ee8000c1e1900 */
[----:B------:R-:W4:Y:S01]  /*0410*/  LDG.E R29, desc[UR4][R12.64+-0x4] ;  /* 0xfffffc040c1d7981 */ /* 0x000f22000c1e1900 */
[----:B--2---:R-:W-:-:S04]  /*0420*/  IMAD R19, R19, R21, R18 ;  /* 0x0000001513137224 */ /* 0x004fc800078e0212 */
[----:B---3--:R-:W-:Y:S02]  /*0430*/  IMAD R18, R22, R20, R19 ;  /* 0x0000001416127224 */ /* 0x008fe400078e0213 */
[--C-:B------:R-:W-:Y:S01]  /*0440*/  IMAD.WIDE.U32 R22, R10, 0x4, R14.reuse ;  /* 0x000000040a167825 */ /* 0x100fe200078e000e */
[----:B------:R-:W2:Y:S03]  /*0450*/  LDG.E R19, desc[UR4][R12.64+-0x8] ;  /* 0xfffff8040c137981 */ /* 0x000ea6000c1e1900 */
[----:B------:R-:W-:Y:S02]  /*0460*/  IMAD.WIDE.U32 R20, R24, 0x4, R14 ;  /* 0x0000000418147825 */ /* 0x000fe400078e000e */
[----:B------:R-:W2:Y:S04]  /*0470*/  LDG.E R22, desc[UR4][R22.64] ;  /* 0x0000000416167981 */ /* 0x000ea8000c1e1900 */
[----:B------:R-:W4:Y:S04]  /*0480*/  LDG.E R20, desc[UR4][R20.64] ;  /* 0x0000000414147981 */ /* 0x000f28000c1e1900 */
[----:B------:R-:W3:Y:S01]  /*0490*/  LDG.E R23, desc[UR4][R12.64+0x4] ;  /* 0x000004040c177981 */ /* 0x000ee2000c1e1900 */
[----:B--2---:R-:W-:-:S03]  /*04a0*/  IMAD R18, R19, R22, R18 ;  /* 0x0000001613127224 */ /* 0x004fc600078e0212 */
[----:B------:R-:W2:Y:S01]  /*04b0*/  LDG.E R22, desc[UR4][R12.64] ;  /* 0x000000040c167981 */ /* 0x000ea2000c1e1900 */
[----:B----4-:R-:W-:Y:S02]  /*04c0*/  IMAD R29, R29, R20, R18 ;  /* 0x000000141d1d7224 */ /* 0x010fe400078e0212 */
[----:B------:R-:W-:-:S05]  /*04d0*/  IMAD.WIDE.U32 R18, R25, 0x4, R14 ;  /* 0x0000000419127825 */ /* 0x000fca00078e000e */
[----:B------:R0:W2:Y:S02]  /*04e0*/  LDG.E R20, desc[UR4][R18.64] ;  /* 0x0000000412147981 */ /* 0x0000a4000c1e1900 */
[----:B0-----:R-:W-:-:S06]  /*04f0*/  IMAD.WIDE.U32 R18, R26, 0x4, R14 ;  /* 0x000000041a127825 */ /* 0x001fcc00078e000e */
[----:B------:R-:W3:Y:S04]  /*0500*/  LDG.E R18, desc[UR4][R18.64] ;  /* 0x0000000412127981 */ /* 0x000ee8000c1e1900 */
[----:B------:R-:W4:Y:S01]  /*0510*/  LDG.E R19, desc[UR4][R12.64+0xc] ;  /* 0x00000c040c137981 */ /* 0x000f22000c1e1900 */
[----:B--2---:R-:W-:Y:S02]  /*0520*/  IMAD R29, R22, R20, R29 ;  /* 0x00000014161d7224 */ /* 0x004fe400078e021d */
[----:B------:R-:W-:-:S06]  /*0530*/  IMAD.WIDE.U32 R20, R27, 0x4, R14 ;  /* 0x000000041b147825 */ /* 0x000fcc00078e000e */
[----:B------:R-:W2:Y:S01]  /*0540*/  LDG.E R20, desc[UR4][R20.64] ;  /* 0x0000000414147981 */ /* 0x000ea2000c1e1900 */
[----:B---3--:R-:W-:Y:S02]  /*0550*/  IMAD R29, R23, R18, R29 ;  /* 0x00000012171d7224 */ /* 0x008fe400078e021d */
[----:B------:R-:W-:Y:S01]  /*0560*/  IMAD.WIDE.U32 R22, R28, 0x4, R14 ;  /* 0x000000041c167825 */ /* 0x000fe200078e000e */
[----:B------:R-:W2:Y:S05]  /*0570*/  LDG.E R18, desc[UR4][R12.64+0x8] ;  /* 0x000008040c127981 */ /* 0x000eaa000c1e1900 */
[----:B------:R-:W4:Y:S01]  /*0580*/  LDG.E R22, desc[UR4][R22.64] ;  /* 0x0000000416167981 */ /* 0x000f22000c1e1900 */
[----:B------:R-:W-:Y:S01]  /*0590*/  VIADD R7, R7, 0x8 ;  /* 0x0000000807077836 */ /* 0x000fe20000000000 */
[C---:B------:R-:W-:Y:S01]  /*05a0*/  IADD3 R9, PT, PT, R11.reuse, R9, RZ ;  /* 0x000000090b097210 */ /* 0x040fe20007ffe0ff */
[C---:B------:R-:W-:Y:S01]  /*05b0*/  IMAD.IADD R24, R11.reuse, 0x1, R24 ;  /* 0x000000010b187824 */ /* 0x040fe200078e0218 */
[C---:B------:R-:W-:Y:S01]  /*05c0*/  IADD3 R10, PT, PT, R11.reuse, R10, RZ ;  /* 0x0000000a0b0a7210 */ /* 0x040fe20007ffe0ff */
[C---:B------:R-:W-:Y:S01]  /*05d0*/  IMAD.IADD R28, R11.reuse, 0x1, R28 ;  /* 0x000000010b1c7824 */ /* 0x040fe200078e021c */
[C---:B------:R-:W-:Y:S01]  /*05e0*/  IADD3 R25, PT, PT, R11.reuse, R25, RZ ;  /* 0x000000190b197210 */ /* 0x040fe20007ffe0ff */
[C---:B------:R-:W-:Y:S01]  /*05f0*/  IMAD.WIDE.U32 R16, R11.reuse, 0x4, R16 ;  /* 0x000000040b107825 */ /* 0x040fe200078e0010 */
[----:B------:R-:W-:-:S02]  /*0600*/  IADD3 R26, PT, PT, R11, R26, RZ ;  /* 0x0000001a0b1a7210 */ /* 0x000fc40007ffe0ff */
[----:B------:R-:W-:Y:S01]  /*0610*/  IADD3 R27, PT, PT, R11, R27, RZ ;  /* 0x0000001b0b1b7210 */ /* 0x000fe20007ffe0ff */
[----:B--2---:R-:W-:-:S04]  /*0620*/  IMAD R18, R18, R20, R29 ;  /* 0x0000001412127224 */ /* 0x004fc800078e021d */
[----:B----4-:R-:W-:Y:S01]  /*0630*/  IMAD R18, R19, R22, R18 ;  /* 0x0000001613127224 */ /* 0x010fe200078e0212 */
[----:B------:R-:W-:-:S04]  /*0640*/  IADD3 R19, P0, PT, R12, 0x20, RZ ;  /* 0x000000200c137810 */ /* 0x000fc80007f1e0ff */
[----:B------:R-:W-:Y:S02]  /*0650*/  IADD3.X R29, PT, PT, RZ, R13, RZ, P0, !PT ;  /* 0x0000000dff1d7210 */ /* 0x000fe400007fe4ff */
[----:B------:R-:W-:-:S13]  /*0660*/  ISETP.NE.AND P0, PT, R7, RZ, PT ;  /* 0x000000ff0700720c */ /* 0x000fda0003f05270 */
[----:B------:R-:W-:Y:S05]  /*0670*/  @P0 BRA `(.L_x_1) ;  /* 0xfffffffc00480947 */ /* 0x000fea000383ffff */
.L_x_0:
[----:B------:R-:W-:-:S13]  /*0680*/  ISETP.NE.AND P0, PT, R6, RZ, PT ;  /* 0x000000ff0600720c */ /* 0x000fda0003f05270 */
[----:B------:R-:W-:Y:S05]  /*0690*/  @!P0 BRA `(.L_x_2) ;  /* 0x00000004000c8947 */ /* 0x000fea0003800000 */
[----:B------:R-:W-:Y:S02]  /*06a0*/  ISETP.GE.U32.AND P1, PT, R6, 0x4, PT ;  /* 0x000000040600780c */ /* 0x000fe40003f26070 */
[----:B------:R-:W-:-:S04]  /*06b0*/  LOP3.LUT R9, R4, 0x3, RZ, 0xc0, !PT ;  /* 0x0000000304097812 */ /* 0x000fc800078ec0ff */
[----:B------:R-:W-:-:S07]  /*06c0*/  ISETP.NE.AND P0, PT, R9, RZ, PT ;  /* 0x000000ff0900720c */ /* 0x000fce0003f05270 */
[----:B------:R-:W-:Y:S06]  /*06d0*/  @!P1 BRA `(.L_x_3) ;  /* 0x0000000000789947 */ /* 0x000fec0003800000 */
[----:B------:R-:W1:Y:S01]  /*06e0*/  LDC.64 R14, c[0x0][0x380] ;  /* 0x0000e000ff0e7b82 */ /* 0x000e620000000a00 */
[----:B------:R-:W2:Y:S01]  /*06f0*/  LDCU.64 UR6, c[0x0][0x380] ;  /* 0x00007000ff0677ac */ /* 0x000ea20008000a00 */
[----:B------:R-:W-:Y:S01]  /*0700*/  IMAD R17, R8, R0, R5 ;  /* 0x0000000008117224 */ /* 0x000fe200078e0205 */
[CC--:B------:R-:W-:Y:S02]  /*0710*/  IADD3 R7, PT, PT, R2.reuse, R8.reuse, RZ ;  /* 0x0000000802077210 */ /* 0x0c0fe40007ffe0ff */
[----:B------:R-:W-:Y:S02]  /*0720*/  IADD3 R20, P1, PT, R2, R8, RZ ;  /* 0x0000000802147210 */ /* 0x000fe40007f3e0ff */
[----:B------:R-:W-:Y:S01]  /*0730*/  IADD3 R19, PT, PT, R17, R0, RZ ;  /* 0x0000000011137210 */ /* 0x000fe20007ffe0ff */
[----:B------:R-:W3:Y:S01]  /*0740*/  LDC.64 R10, c[0x0][0x388] ;  /* 0x0000e200ff0a7b82 */ /* 0x000ee20000000a00 */
[----:B-1----:R-:W-:Y:S01]  /*0750*/  IMAD.WIDE.U32 R14, R7, 0x4, R14 ;  /* 0x00000004070e7825 */ /* 0x002fe200078e000e */
[----:B------:R-:W-:-:S02]  /*0760*/  IADD3.X R7, PT, PT, RZ, RZ, RZ, P1, !PT ;  /* 0x000000ffff077210 */ /* 0x000fc40000ffe4ff */
[----:B--2---:R-:W-:-:S03]  /*0770*/  LEA R6, P1, R20, UR6, 0x2 ;  /* 0x0000000614067c11 */ /* 0x004fc6000f8210ff */
[----:B0-----:R-:W2:Y:S01]  /*0780*/  LDG.E R15, desc[UR4][R14.64] ;  /* 0x000000040e0f7981 */ /* 0x001ea2000c1e1900 */
[----:B------:R-:W-:Y:S01]  /*0790*/  LEA.HI.X R7, R20, UR7, R7, 0x2, P1 ;  /* 0x0000000714077c11 */ /* 0x000fe200088f1407 */
[----:B---3--:R-:W-:-:S04]  /*07a0*/  IMAD.WIDE.U32 R16, R17, 0x4, R10 ;  /* 0x0000000411107825 */ /* 0x008fc800078e000a */
[C---:B------:R-:W-:Y:S01]  /*07b0*/  IMAD.WIDE.U32 R12, R19.reuse, 0x4, R10 ;  /* 0x00000004130c7825 */ /* 0x040fe200078e000a */
[----:B------:R-:W3:Y:S03]  /*07c0*/  LDG.E R22, desc[UR4][R6.64+0x4] ;  /* 0x0000040406167981 */ /* 0x000ee6000c1e1900 */
[----:B------:R-:W-:Y:S01]  /*07d0*/  IMAD.IADD R19, R19, 0x1, R0 ;  /* 0x0000000113137824 */ /* 0x000fe200078e0200 */
[----:B------:R-:W2:Y:S03]  /*07e0*/  LDG.E R16, desc[UR4][R16.64] ;  /* 0x0000000410107981 */ /* 0x000ea6000c1e1900 */
[C-C-:B------:R-:W-:Y:S01]  /*07f0*/  IMAD.WIDE.U32 R20, R19.reuse, 0x4, R10.reuse ;  /* 0x0000000413147825 */ /* 0x140fe200078e000a */
[----:B------:R-:W-:Y:S01]  /*0800*/  IADD3 R19, PT, PT, R19, R0, RZ ;  /* 0x0000000013137210 */ /* 0x000fe20007ffe0ff */
[----:B------:R-:W3:Y:S04]  /*0810*/  LDG.E R12, desc[UR4][R12.64] ;  /* 0x000000040c0c7981 */ /* 0x000ee8000c1e1900 */
[----:B------:R-:W-:Y:S01]  /*0820*/  IMAD.WIDE.U32 R10, R19, 0x4, R10 ;  /* 0x00000004130a7825 */ /* 0x000fe200078e000a */
[----:B------:R-:W4:Y:S04]  /*0830*/  LDG.E R20, desc[UR4][R20.64] ;  /* 0x0000000414147981 */ /* 0x000f28000c1e1900 */
[----:B------:R-:W4:Y:S04]  /*0840*/  LDG.E R24, desc[UR4][R6.64+0x8] ;  /* 0x0000080406187981 */ /* 0x000f28000c1e1900 */
[----:B------:R-:W5:Y:S04]  /*0850*/  LDG.E R26, desc[UR4][R6.64+0xc] ;  /* 0x00000c04061a7981 */ /* 0x000f68000c1e1900 */
[----:B------:R-:W5:Y:S01]  /*0860*/  LDG.E R10, desc[UR4][R10.64] ;  /* 0x000000040a0a7981 */ /* 0x000f62000c1e1900 */
[----:B------:R-:W-:Y:S01]  /*0870*/  IADD3 R8, PT, PT, R8, 0x4, RZ ;  /* 0x0000000408087810 */ /* 0x000fe20007ffe0ff */
[----:B--2---:R-:W-:-:S04]  /*0880*/  IMAD R15, R15, R16, R18 ;  /* 0x000000100f0f7224 */ /* 0x004fc800078e0212 */
[----:B---3--:R-:W-:-:S04]  /*0890*/  IMAD R15, R22, R12, R15 ;  /* 0x0000000c160f7224 */ /* 0x008fc800078e020f */
[----:B----4-:R-:W-:-:S04]  /*08a0*/  IMAD R15, R24, R20, R15 ;  /* 0x00000014180f7224 */ /* 0x010fc800078e020f */
[----:B-----5:R-:W-:-:S07]  /*08b0*/  IMAD R18, R26, R10, R15 ;  /* 0x0000000a1a127224 */ /* 0x020fce00078e020f */
.L_x_3:
[----:B------:R-:W-:Y:S05]  /*08c0*/  @!P0 BRA `(.L_x_2) ;  /* 0x0000000000808947 */ /* 0x000fea0003800000 */
[----:B------:R-:W-:Y:S01]  /*08d0*/  ISETP.NE.AND P1, PT, R9, 0x1, PT ;  /* 0x000000010900780c */ /* 0x000fe20003f25270 */
[----:B------:R-:W1:Y:S01]  /*08e0*/  LDC.64 R20, c[0x0][0x380] ;  /* 0x0000e000ff147b82 */ /* 0x000e620000000a00 */
[----:B------:R-:W-:-:S04]  /*08f0*/  LOP3.LUT R4, R4, 0x1, RZ, 0xc0, !PT ;  /* 0x0000000104047812 */ /* 0x000fc800078ec0ff */
[----:B------:R-:W-:-:S03]  /*0900*/  ISETP.NE.U32.AND P0, PT, R4, 0x1, PT ;  /* 0x000000010400780c */ /* 0x000fc60003f05070 */
[----:B------:R-:W2:Y:S04]  /*0910*/  LDC.64 R10, c[0x0][0x388] ;  /* 0x0000e200ff0a7b82 */ /* 0x000ea80000000a00 */
[----:B------:R-:W-:Y:S01]  /*0920*/  @P1 IMAD R17, R8, R0, R5 ;  /* 0x0000000008111224 */ /* 0x000fe200078e0205 */
[CC--:B------:R-:W-:Y:S02]  /*0930*/  @P1 IADD3 R9, PT, PT, R2.reuse, R8.reuse, RZ ;  /* 0x0000000802091210 */ /* 0x0c0fe40007ffe0ff */
[----:B------:R-:W-:Y:S01]  /*0940*/  @P1 IADD3 R4, P2, PT, R2, R8, RZ ;  /* 0x0000000802041210 */ /* 0x000fe20007f5e0ff */
[----:B------:R-:W3:Y:S01]  /*0950*/  @P1 LDC.64 R6, c[0x0][0x380] ;  /* 0x0000e000ff061b82 */ /* 0x000ee20000000a00 */
[----:B------:R-:W-:Y:S01]  /*0960*/  @P1 VIADD R8, R8, 0x2 ;  /* 0x0000000208081836 */ /* 0x000fe20000000000 */
[----:B------:R-:W-:-:S02]  /*0970*/  @P1 IADD3 R23, PT, PT, R17, R0, RZ ;  /* 0x0000000011171210 */ /* 0x000fc40007ffe0ff */
[----:B------:R-:W-:-:S04]  /*0980*/  @P1 IADD3.X R19, PT, PT, RZ, RZ, RZ, P2, !PT ;  /* 0x000000ffff131210 */ /* 0x000fc800017fe4ff */
[----:B------:R-:W4:Y:S01]  /*0990*/  LDC.64 R14, c[0x0][0x380] ;  /* 0x0000e000ff0e7b82 */ /* 0x000f220000000a00 */
[----:B-1----:R-:W-:-:S04]  /*09a0*/  @P1 IMAD.WIDE.U32 R20, R9, 0x4, R20 ;  /* 0x0000000409141825 */ /* 0x002fc800078e0014 */
[----:B------:R-:W-:Y:S01]  /*09b0*/  @!P0 IMAD R9, R8, R0, R5 ;  /* 0x0000000008098224 */ /* 0x000fe200078e0205 */
[----:B------:R-:W-:Y:S01]  /*09c0*/  @!P0 IADD3 R5, PT, PT, R2, R8, RZ ;  /* 0x0000000802058210 */ /* 0x000fe20007ffe0ff */
[----:B0-----:R-:W5:Y:S01]  /*09d0*/  @P1 LDG.E R21, desc[UR4][R20.64] ;  /* 0x0000000414151981 */ /* 0x001f62000c1e1900 */
[----:B------:R-:W0:Y:S01]  /*09e0*/  LDC.64 R12, c[0x0][0x388] ;  /* 0x0000e200ff0c7b82 */ /* 0x000e220000000a00 */
[----:B--2---:R-:W-:Y:S01]  /*09f0*/  @P1 IMAD.WIDE.U32 R16, R17, 0x4, R10 ;  /* 0x0000000411101825 */ /* 0x004fe200078e000a */
[----:B---3--:R-:W-:-:S03]  /*0a00*/  @P1 LEA R6, P2, R4, R6, 0x2 ;  /* 0x0000000604061211 */ /* 0x008fc600078410ff */
[----:B------:R-:W-:Y:S02]  /*0a10*/  @P1 IMAD.WIDE.U32 R10, R23, 0x4, R10 ;  /* 0x00000004170a1825 */ /* 0x000fe400078e000a */
[----:B------:R-:W5:Y:S01]  /*0a20*/  @P1 LDG.E R16, desc[UR4][R16.64] ;  /* 0x0000000410101981 */ /* 0x000f62000c1e1900 */
[----:B------:R-:W-:-:S03]  /*0a30*/  @P1 LEA.HI.X R7, R4, R7, R19, 0x2, P2 ;  /* 0x0000000704071211 */ /* 0x000fc600010f1413 */
[----:B------:R-:W2:Y:S01]  /*0a40*/  @P1 LDG.E R10, desc[UR4][R10.64] ;  /* 0x000000040a0a1981 */ /* 0x000ea2000c1e1900 */
[----:B----4-:R-:W-:-:S03]  /*0a50*/  @!P0 IMAD.WIDE.U32 R14, R5, 0x4, R14 ;  /* 0x00000004050e8825 */ /* 0x010fc600078e000e */
[----:B------:R-:W2:Y:S04]  /*0a60*/  @P1 LDG.E R7, desc[UR4][R6.64+0x4] ;  /* 0x0000040406071981 */ /* 0x000ea8000c1e1900 */
[----:B------:R-:W3:Y:S01]  /*0a70*/  @!P0 LDG.E R15, desc[UR4][R14.64] ;  /* 0x000000040e0f8981 */ /* 0x000ee2000c1e1900 */
[----:B0-----:R-:W-:-:S06]  /*0a80*/  @!P0 IMAD.WIDE.U32 R12, R9, 0x4, R12 ;  /* 0x00000004090c8825 */ /* 0x001fcc00078e000c */
[----:B------:R-:W3:Y:S01]  /*0a90*/  @!P0 LDG.E R12, desc[UR4][R12.64] ;  /* 0x000000040c0c8981 */ /* 0x000ee2000c1e1900 */
[----:B-----5:R-:W-:-:S04]  /*0aa0*/  @P1 IMAD R0, R21, R16, R18 ;  /* 0x0000001015001224 */ /* 0x020fc800078e0212 */
[----:B--2---:R-:W-:-:S04]  /*0ab0*/  @P1 IMAD R18, R7, R10, R0 ;  /* 0x0000000a07121224 */ /* 0x004fc800078e0200 */
[----:B---3--:R-:W-:-:S07]  /*0ac0*/  @!P0 IMAD R18, R15, R12, R18 ;  /* 0x0000000c0f128224 */ /* 0x008fce00078e0212 */
.L_x_2:
[----:B------:R-:W1:Y:S02]  /*0ad0*/  LDC.64 R4, c[0x0][0x390] ;  /* 0x0000e400ff047b82 */ /* 0x000e640000000a00 */
[----:B-1----:R-:W-:-:S05]  /*0ae0*/  IMAD.WIDE.U32 R2, R3, 0x4, R4 ;  /* 0x0000000403027825 */ /* 0x002fca00078e0004 */
[----:B0-----:R-:W-:Y:S01]  /*0af0*/  STG.E desc[UR4][R2.64], R18 ;  /* 0x0000001202007986 */ /* 0x001fe2000c101904 */
[----:B------:R-:W-:Y:S05]  /*0b00*/  EXIT ;  /* 0x000000000000794d */ /* 0x000fea0003800000 */
.L_x_4:
[----:B------:R-:W-:-:S00]  /*0b10*/  BRA `(.L_x_4) ;  /* 0xfffffffc00fc7947 */ /* 0x000fc0000383ffff */
[----:B------:R-:W-:-:S00]  /*0b20*/  NOP ;  /* 0x0000000000007918 */ /* 0x000fc00000000000 */
        /* <DEDUP_REMOVED lines=13> */
.L_x_5:


//--------------------- .nv.shared.reserved.0     --------------------------
	.section	.nv.shared.reserved.0,"aw",@nobits
	.weak		__nv_reservedSMEM_offset_0_alias
	.size		__nv_reservedSMEM_offset_0_alias, 0, 64
	.other		__nv_reservedSMEM_offset_0_alias,@"STO_CUDA_RESERVED_SHARED STV_DEFAULT"
__nv_reservedSMEM_offset_0_alias:
	.zero		0
	.zero		64


//--------------------- .nv.constant0._Z11matMultCUDAPKiS0_Pii --------------------------
	.section	.nv.constant0._Z11matMultCUDAPKiS0_Pii,"a",@progbits
	.sectionflags	@""
	.align	4
.nv.constant0._Z11matMultCUDAPKiS0_Pii:
	.zero		924


//--------------------- SYMBOLS --------------------------

	.type		.nv.reservedSmem.offset0,@object
	.size		.nv.reservedSmem.offset0,0x4
